	.headerflags	@"EF_CUDA_TEXMODE_UNIFIED EF_CUDA_64BIT_ADDRESS EF_CUDA_ACCELERATORS EF_CUDA_SM90 EF_CUDA_VIRTUAL_SM(EF_CUDA_SM90)"
	.elftype	@"ET_EXEC"


//--------------------- .nv.info                  --------------------------
	.section	.nv.info,"",@"SHT_CUDA_INFO"
	.align	4


	//----- nvinfo : EIATTR_REGCOUNT
	.align		4
        /*0000*/ 	.byte	0x04, 0x2f
        /*0002*/ 	.short	(.L_1 - .L_0)
	.align		4
.L_0:
        /*0004*/ 	.word	index@(triton_poi_fused__unsafe_index_add_mul_sub_20)
        /*0008*/ 	.word	0x00000022


	//----- nvinfo : EIATTR_MIN_STACK_SIZE
	.align		4
.L_1:
        /*000c*/ 	.byte	0x04, 0x12
        /*000e*/ 	.short	(.L_3 - .L_2)
	.align		4
.L_2:
        /*0010*/ 	.word	index@(triton_poi_fused__unsafe_index_add_mul_sub_20)
        /*0014*/ 	.word	0x00000000


	//----- nvinfo : EIATTR_FRAME_SIZE
	.align		4
.L_3:
        /*0018*/ 	.byte	0x04, 0x11
        /*001a*/ 	.short	(.L_5 - .L_4)
	.align		4
.L_4:
        /*001c*/ 	.word	index@(triton_poi_fused__unsafe_index_add_mul_sub_20)
        /*0020*/ 	.word	0x00000000


	//----- nvinfo : EIATTR_MIN_STACK_SIZE
	.align		4
.L_5:
        /*0024*/ 	.byte	0x04, 0x12
        /*0026*/ 	.short	(.L_7 - .L_6)
	.align		4
.L_6:
        /*0028*/ 	.word	index@(triton_poi_fused__unsafe_index_add_mul_sub_20)
        /*002c*/ 	.word	0x00000000
.L_7:


//--------------------- .nv.info.triton_poi_fused__unsafe_index_add_mul_sub_20 --------------------------
	.section	.nv.info.triton_poi_fused__unsafe_index_add_mul_sub_20,"",@"SHT_CUDA_INFO"
	.sectionflags	@""
	.align	4


	//----- nvinfo : EIATTR_CUDA_API_VERSION
	.align		4
        /*0000*/ 	.byte	0x04, 0x37
        /*0002*/ 	.short	(.L_9 - .L_8)
.L_8:
        /*0004*/ 	.word	0x0000007c


	//----- nvinfo : EIATTR_KPARAM_INFO
	.align		4
.L_9:
        /*0008*/ 	.byte	0x04, 0x17
        /*000a*/ 	.short	(.L_11 - .L_10)
.L_10:
        /*000c*/ 	.word	0x00000000
        /*0010*/ 	.short	0x0006
        /*0012*/ 	.short	0x0030
        /*0014*/ 	.byte	0x00, 0xf0, 0x11, 0x00


	//----- nvinfo : EIATTR_KPARAM_INFO
	.align		4
.L_11:
        /*0018*/ 	.byte	0x04, 0x17
        /*001a*/ 	.short	(.L_13 - .L_12)
.L_12:
        /*001c*/ 	.word	0x00000000
        /*0020*/ 	.short	0x0005
        /*0022*/ 	.short	0x0028
        /*0024*/ 	.byte	0x00, 0xf4, 0x21, 0x00


	//----- nvinfo : EIATTR_KPARAM_INFO
	.align		4
.L_13:
        /*0028*/ 	.byte	0x04, 0x17
        /*002a*/ 	.short	(.L_15 - .L_14)
.L_14:
        /*002c*/ 	.word	0x00000000
        /*0030*/ 	.short	0x0004
        /*0032*/ 	.short	0x0020
        /*0034*/ 	.byte	0x00, 0xf4, 0x21, 0x00


	//----- nvinfo : EIATTR_KPARAM_INFO
	.align		4
.L_15:
        /*0038*/ 	.byte	0x04, 0x17
        /*003a*/ 	.short	(.L_17 - .L_16)
.L_16:
        /*003c*/ 	.word	0x00000000
        /*0040*/ 	.short	0x0003
        /*0042*/ 	.short	0x0018
        /*0044*/ 	.byte	0x00, 0xf4, 0x21, 0x00


	//----- nvinfo : EIATTR_KPARAM_INFO
	.align		4
.L_17:
        /*0048*/ 	.byte	0x04, 0x17
        /*004a*/ 	.short	(.L_19 - .L_18)
.L_18:
        /*004c*/ 	.word	0x00000000
        /*0050*/ 	.short	0x0002
        /*0052*/ 	.short	0x0010
        /*0054*/ 	.byte	0x00, 0xf4, 0x21, 0x00


	//----- nvinfo : EIATTR_KPARAM_INFO
	.align		4
.L_19:
        /*0058*/ 	.byte	0x04, 0x17
        /*005a*/ 	.short	(.L_21 - .L_20)
.L_20:
        /*005c*/ 	.word	0x00000000
        /*0060*/ 	.short	0x0001
        /*0062*/ 	.short	0x0008
        /*0064*/ 	.byte	0x00, 0xf4, 0x21, 0x00


	//----- nvinfo : EIATTR_KPARAM_INFO
	.align		4
.L_21:
        /*0068*/ 	.byte	0x04, 0x17
        /*006a*/ 	.short	(.L_23 - .L_22)
.L_22:
        /*006c*/ 	.word	0x00000000
        /*0070*/ 	.short	0x0000
        /*0072*/ 	.short	0x0000
        /*0074*/ 	.byte	0x00, 0xf4, 0x21, 0x00


	//----- nvinfo : EIATTR_SPARSE_MMA_MASK
	.align		4
.L_23:
        /*0078*/ 	.byte	0x03, 0x50
        /*007a*/ 	.short	0x0000


	//----- nvinfo : EIATTR_MAXREG_COUNT
	.align		4
        /*007c*/ 	.byte	0x03, 0x1b
        /*007e*/ 	.short	0x00ff


	//----- nvinfo : EIATTR_EXIT_INSTR_OFFSETS
	.align		4
        /*0080*/ 	.byte	0x04, 0x1c
        /*0082*/ 	.short	(.L_25 - .L_24)


	//   ....[0]....
.L_24:
        /*0084*/ 	.word	0x00000b40


	//----- nvinfo : EIATTR_REQNTID
	.align		4
.L_25:
        /*0088*/ 	.byte	0x04, 0x10
        /*008a*/ 	.short	(.L_27 - .L_26)
.L_26:
        /*008c*/ 	.word	0x00000080
        /*0090*/ 	.word	0x00000001
        /*0094*/ 	.word	0x00000001


	//----- nvinfo : EIATTR_CBANK_PARAM_SIZE
	.align		4
.L_27:
        /*0098*/ 	.byte	0x03, 0x19
        /*009a*/ 	.short	0x0034


	//----- nvinfo : EIATTR_PARAM_CBANK
	.align		4
        /*009c*/ 	.byte	0x04, 0x0a
        /*009e*/ 	.short	(.L_29 - .L_28)
	.align		4
.L_28:
        /*00a0*/ 	.word	index@(.nv.constant0.triton_poi_fused__unsafe_index_add_mul_sub_20)
        /*00a4*/ 	.short	0x0210
        /*00a6*/ 	.short	0x0034


	//----- nvinfo : EIATTR_SW_WAR
	.align		4
.L_29:
        /*00a8*/ 	.byte	0x04, 0x36
        /*00aa*/ 	.short	(.L_31 - .L_30)
.L_30:
        /*00ac*/ 	.word	0x00000008
.L_31:


//--------------------- .nv.callgraph             --------------------------
	.section	.nv.callgraph,"",@"SHT_CUDA_CALLGRAPH"
	.align	4
	.sectionentsize	8
	.align		4
        /*0000*/ 	.word	0x00000000
	.align		4
        /*0004*/ 	.word	0xffffffff
	.align		4
        /*0008*/ 	.word	0x00000000
	.align		4
        /*000c*/ 	.word	0xfffffffe
	.align		4
        /*0010*/ 	.word	0x00000000
	.align		4
        /*0014*/ 	.word	0xfffffffd
	.align		4
        /*0018*/ 	.word	0x00000000
	.align		4
        /*001c*/ 	.word	0xfffffffc


//--------------------- .text.triton_poi_fused__unsafe_index_add_mul_sub_20 --------------------------
	.section	.text.triton_poi_fused__unsafe_index_add_mul_sub_20,"ax",@progbits
	.align	128
        .global         triton_poi_fused__unsafe_index_add_mul_sub_20
        .type           triton_poi_fused__unsafe_index_add_mul_sub_20,@function
        .size           triton_poi_fused__unsafe_index_add_mul_sub_20,(.L_x_1 - triton_poi_fused__unsafe_index_add_mul_sub_20)
        .other          triton_poi_fused__unsafe_index_add_mul_sub_20,@"STO_CUDA_ENTRY STV_DEFAULT"
triton_poi_fused__unsafe_index_add_mul_sub_20:
.text.triton_poi_fused__unsafe_index_add_mul_sub_20:
[----:B------:R-:W-:Y:S01]  /*0000*/  LDC R1, c[0x0][0x28] ;  /* 0x00000a00ff017b82 */ /* 0x000fe20000000800 */
[----:B------:R-:W1:Y:S07]  /*0010*/  S2R R0, SR_TID.X ;  /* 0x0000000000007919 */ /* 0x000e6e0000002100 */
[----:B------:R-:W2:Y:S01]  /*0020*/  LDC.64 R4, c[0x0][0x210] ;  /* 0x00008400ff047b82 */ /* 0x000ea20000000a00 */
[----:B------:R-:W-:Y:S01]  /*0030*/  ULDC.64 UR4, c[0x0][0x208] ;  /* 0x0000820000047ab9 */ /* 0x000fe20000000a00 */
[----:B------:R-:W-:Y:S01]  /*0040*/  ULDC.64 UR6, c[0x0][0x220] ;  /* 0x0000880000067ab9 */ /* 0x000fe20000000a00 */
[----:B------:R-:W3:Y:S05]  /*0050*/  S2R R3, SR_CTAID.X ;  /* 0x0000000000037919 */ /* 0x000eea0000002500 */
[----:B------:R-:W4:Y:S01]  /*0060*/  LDC.64 R26, c[0x0][0x218] ;  /* 0x00008600ff1a7b82 */ /* 0x000f220000000a00 */
[----:B-1----:R-:W-:Y:S01]  /*0070*/  IMAD.SHL.U32 R0, R0, 0x4, RZ ;  /* 0x0000000400007824 */ /* 0x002fe200078e00ff */
[----:B---3--:R-:W-:-:S04]  /*0080*/  SHF.R.S32.HI R18, RZ, 0x15, R3 ;  /* 0x00000015ff127819 */ /* 0x008fc80000011403 */
[----:B------:R-:W-:Y:S02]  /*0090*/  LOP3.LUT R0, R0, 0x1fc, RZ, 0xc0, !PT ;  /* 0x000001fc00007812 */ /* 0x000fe400078ec0ff */
[----:B------:R-:W-:-:S03]  /*00a0*/  SGXT R18, R18, 0x1 ;  /* 0x000000011212781a */ /* 0x000fc60000000200 */
[----:B------:R-:W-:-:S04]  /*00b0*/  IMAD R3, R3, 0x400, R0 ;  /* 0x0000040003037824 */ /* 0x000fc800078e0200 */
[----:B------:R-:W-:Y:S01]  /*00c0*/  VIADD R17, R3, 0x200 ;  /* 0x0000020003117836 */ /* 0x000fe20000000000 */
[----:B------:R-:W-:-:S04]  /*00d0*/  SHF.R.S32.HI R0, RZ, 0x1f, R3 ;  /* 0x0000001fff007819 */ /* 0x000fc80000011403 */
[----:B------:R-:W-:Y:S02]  /*00e0*/  LEA.HI R6, R18, R17, RZ, 0x4 ;  /* 0x0000001112067211 */ /* 0x000fe400078f20ff */
[----:B------:R-:W-:Y:S02]  /*00f0*/  LEA.HI R0, R0, R3, RZ, 0x4 ;  /* 0x0000000300007211 */ /* 0x000fe400078f20ff */
[----:B------:R-:W-:Y:S02]  /*0100*/  SHF.R.S32.HI R6, RZ, 0x4, R6 ;  /* 0x00000004ff067819 */ /* 0x000fe40000011406 */
[----:B------:R-:W-:Y:S02]  /*0110*/  SHF.R.S32.HI R2, RZ, 0x4, R0 ;  /* 0x00000004ff027819 */ /* 0x000fe40000011400 */
[----:B------:R-:W-:Y:S02]  /*0120*/  LEA.HI R8, R6, R6, RZ, 0x4 ;  /* 0x0000000606087211 */ /* 0x000fe400078f20ff */
[----:B------:R-:W-:-:S02]  /*0130*/  LEA.HI R7, R2, R2, RZ, 0x4 ;  /* 0x0000000202077211 */ /* 0x000fc400078f20ff */
[----:B------:R-:W-:Y:S02]  /*0140*/  LOP3.LUT R9, R8, 0xfffffff0, RZ, 0xc0, !PT ;  /* 0xfffffff008097812 */ /* 0x000fe400078ec0ff */
[----:B------:R-:W-:Y:S02]  /*0150*/  LOP3.LUT R7, R7, 0xfffffff0, RZ, 0xc0, !PT ;  /* 0xfffffff007077812 */ /* 0x000fe400078ec0ff */
[----:B------:R-:W-:Y:S01]  /*0160*/  LOP3.LUT R16, R0, 0xfffffff0, RZ, 0xc0, !PT ;  /* 0xfffffff000107812 */ /* 0x000fe200078ec0ff */
[----:B------:R-:W-:Y:S02]  /*0170*/  IMAD.IADD R9, R6, 0x1, -R9 ;  /* 0x0000000106097824 */ /* 0x000fe400078e0a09 */
[----:B------:R-:W-:Y:S02]  /*0180*/  IMAD.IADD R7, R2, 0x1, -R7 ;  /* 0x0000000102077824 */ /* 0x000fe400078e0a07 */
[--C-:B--2---:R-:W-:Y:S02]  /*0190*/  IMAD.WIDE R10, R9, 0x8, R4.reuse ;  /* 0x00000008090a7825 */ /* 0x104fe400078e0204 */
[----:B------:R-:W1:Y:S02]  /*01a0*/  LDC.64 R8, c[0x0][0x228] ;  /* 0x00008a00ff087b82 */ /* 0x000e640000000a00 */
[----:B------:R-:W-:-:S02]  /*01b0*/  IMAD.WIDE R20, R7, 0x8, R4 ;  /* 0x0000000807147825 */ /* 0x000fc400078e0204 */
[----:B------:R-:W2:Y:S02]  /*01c0*/  LDG.E.EL.64 R10, desc[UR4][R10.64] ;  /* 0x000000040a0a7981 */ /* 0x000ea4000c2e1b00 */
[----:B------:R-:W-:Y:S02]  /*01d0*/  IMAD.IADD R16, R3, 0x1, -R16 ;  /* 0x0000000103107824 */ /* 0x000fe400078e0a10 */
[----:B------:R-:W3:Y:S02]  /*01e0*/  LDG.E.EL.64 R20, desc[UR4][R20.64] ;  /* 0x0000000414147981 */ /* 0x000ee4000c2e1b00 */
[----:B----4-:R-:W-:-:S06]  /*01f0*/  IMAD.WIDE R12, R16, 0x8, R26 ;  /* 0x00000008100c7825 */ /* 0x010fcc00078e021a */
[----:B------:R-:W4:Y:S01]  /*0200*/  LDG.E.EL.128 R12, desc[UR4][R12.64] ;  /* 0x000000040c0c7981 */ /* 0x000f22000c2e1d00 */
[----:B-1----:R-:W-:-:S06]  /*0210*/  IMAD.WIDE R4, R16, 0x8, R8 ;  /* 0x0000000810047825 */ /* 0x002fcc00078e0208 */
[----:B------:R-:W5:Y:S01]  /*0220*/  LDG.E.EL.128 R4, desc[UR4][R4.64] ;  /* 0x0000000404047981 */ /* 0x000f62000c2e1d00 */
[----:B------:R-:W-:-:S05]  /*0230*/  VIADD R25, R3, 0x2 ;  /* 0x0000000203197836 */ /* 0x000fca0000000000 */
[----:B------:R-:W-:-:S04]  /*0240*/  LEA.HI R0, R18, R25, RZ, 0x4 ;  /* 0x0000001912007211 */ /* 0x000fc800078f20ff */
[----:B------:R-:W-:-:S05]  /*0250*/  LOP3.LUT R0, R0, 0xfffffff0, RZ, 0xc0, !PT ;  /* 0xfffffff000007812 */ /* 0x000fca00078ec0ff */
[----:B------:R-:W-:Y:S01]  /*0260*/  IMAD.IADD R25, R25, 0x1, -R0 ;  /* 0x0000000119197824 */ /* 0x000fe200078e0a00 */
[----:B------:R-:W-:-:S04]  /*0270*/  LEA.HI R17, R18, R17, RZ, 0x8 ;  /* 0x0000001112117211 */ /* 0x000fc800078f40ff */
[----:B------:R-:W-:Y:S02]  /*0280*/  SHF.R.S32.HI R17, RZ, 0x8, R17 ;  /* 0x00000008ff117819 */ /* 0x000fe40000011411 */
[----:B--2---:R-:W-:-:S04]  /*0290*/  SHF.R.U32.HI R23, RZ, 0x1c, R11 ;  /* 0x0000001cff177819 */ /* 0x004fc8000001160b */
[----:B------:R-:W-:Y:S02]  /*02a0*/  LOP3.LUT R23, R23, 0x8, RZ, 0xc0, !PT ;  /* 0x0000000817177812 */ /* 0x000fe400078ec0ff */
[----:B---3--:R-:W-:Y:S02]  /*02b0*/  SHF.R.U32.HI R19, RZ, 0x1c, R21 ;  /* 0x0000001cff137819 */ /* 0x008fe40000011615 */
[----:B------:R-:W-:Y:S02]  /*02c0*/  IADD3 R2, P1, R10, R23, RZ ;  /* 0x000000170a027210 */ /* 0x000fe40007f3e0ff */
[----:B------:R-:W-:-:S03]  /*02d0*/  LOP3.LUT R19, R19, 0x8, RZ, 0xc0, !PT ;  /* 0x0000000813137812 */ /* 0x000fc600078ec0ff */
[----:B------:R-:W-:Y:S01]  /*02e0*/  IMAD.X R11, RZ, RZ, R11, P1 ;  /* 0x000000ffff0b7224 */ /* 0x000fe200008e060b */
[----:B------:R-:W-:Y:S02]  /*02f0*/  IADD3 R19, P0, R20, R19, RZ ;  /* 0x0000001314137210 */ /* 0x000fe40007f1e0ff */
[----:B----4-:R-:W-:Y:S02]  /*0300*/  SHF.R.U32.HI R28, RZ, 0x1a, R13 ;  /* 0x0000001aff1c7819 */ /* 0x010fe4000001160d */
[----:B------:R-:W-:Y:S01]  /*0310*/  SHF.L.U64.HI R0, R2, 0x5, R11 ;  /* 0x0000000502007819 */ /* 0x000fe2000001020b */
[----:B------:R-:W-:Y:S01]  /*0320*/  IMAD.X R20, RZ, RZ, R21, P0 ;  /* 0x000000ffff147224 */ /* 0x000fe200000e0615 */
[----:B------:R-:W-:Y:S01]  /*0330*/  LEA R29, P0, R12, UR6, 0x2 ;  /* 0x000000060c1d7c11 */ /* 0x000fe2000f8010ff */
[----:B------:R-:W-:Y:S01]  /*0340*/  IMAD.SHL.U32 R2, R2, 0x20, RZ ;  /* 0x0000002002027824 */ /* 0x000fe200078e00ff */
[----:B------:R-:W-:Y:S02]  /*0350*/  LOP3.LUT R28, R28, 0x20, RZ, 0xc0, !PT ;  /* 0x000000201c1c7812 */ /* 0x000fe400078ec0ff */
[----:B------:R-:W-:-:S02]  /*0360*/  LEA.HI.X R13, R12, UR7, R13, 0x2, P0 ;  /* 0x000000070c0d7c11 */ /* 0x000fc400080f140d */
[----:B------:R-:W-:Y:S01]  /*0370*/  IADD3 R22, P2, P3, R2, R29, R28 ;  /* 0x0000001d02167210 */ /* 0x000fe20007b5e01c */
[C---:B------:R-:W-:Y:S01]  /*0380*/  IMAD.SHL.U32 R10, R19.reuse, 0x20, RZ ;  /* 0x00000020130a7824 */ /* 0x040fe200078e00ff */
[----:B------:R-:W-:Y:S02]  /*0390*/  SHF.L.U64.HI R11, R19, 0x5, R20 ;  /* 0x00000005130b7819 */ /* 0x000fe40000010214 */
[----:B------:R-:W-:Y:S02]  /*03a0*/  IADD3.X R23, R0, R13, RZ, P2, P3 ;  /* 0x0000000d00177210 */ /* 0x000fe400017e64ff */
[----:B------:R-:W-:Y:S02]  /*03b0*/  SHF.R.U32.HI R19, RZ, 0x1a, R15 ;  /* 0x0000001aff137819 */ /* 0x000fe4000001160f */
[----:B------:R-:W-:Y:S01]  /*03c0*/  LEA R12, P2, R14, UR6, 0x2 ;  /* 0x000000060e0c7c11 */ /* 0x000fe2000f8410ff */
[----:B------:R-:W-:Y:S01]  /*03d0*/  IMAD.SHL.U32 R20, R17, 0x40, RZ ;  /* 0x0000004011147824 */ /* 0x000fe200078e00ff */
[----:B------:R-:W-:-:S02]  /*03e0*/  IADD3 R28, P0, P1, R10, R29, R28 ;  /* 0x0000001d0a1c7210 */ /* 0x000fc4000791e01c */
[----:B------:R-:W-:Y:S02]  /*03f0*/  LEA.HI R17, R18, R3, RZ, 0x8 ;  /* 0x0000000312117211 */ /* 0x000fe400078f40ff */
[----:B------:R-:W-:Y:S02]  /*0400*/  LOP3.LUT R19, R19, 0x20, RZ, 0xc0, !PT ;  /* 0x0000002013137812 */ /* 0x000fe400078ec0ff */
[----:B------:R-:W-:Y:S02]  /*0410*/  LEA.HI.X R14, R14, UR7, R15, 0x2, P2 ;  /* 0x000000070e0e7c11 */ /* 0x000fe400090f140f */
[----:B-----5:R-:W-:Y:S02]  /*0420*/  SHF.R.U32.HI R15, RZ, 0x1a, R5 ;  /* 0x0000001aff0f7819 */ /* 0x020fe40000011605 */
[----:B------:R-:W-:Y:S02]  /*0430*/  IADD3 R18, P5, P4, R10, R12, R19 ;  /* 0x0000000c0a127210 */ /* 0x000fe40007cbe013 */
[----:B------:R-:W-:-:S02]  /*0440*/  SHF.R.S32.HI R17, RZ, 0x8, R17 ;  /* 0x00000008ff117819 */ /* 0x000fc40000011411 */
[----:B------:R-:W-:Y:S02]  /*0450*/  IADD3.X R29, R11, R13, RZ, P0, P1 ;  /* 0x0000000d0b1d7210 */ /* 0x000fe400007e24ff */
[----:B------:R-:W-:Y:S02]  /*0460*/  LOP3.LUT R13, R15, 0x20, RZ, 0xc0, !PT ;  /* 0x000000200f0d7812 */ /* 0x000fe400078ec0ff */
[----:B------:R-:W-:Y:S02]  /*0470*/  LEA R15, P0, R4, UR6, 0x2 ;  /* 0x00000006040f7c11 */ /* 0x000fe4000f8010ff */
[----:B------:R-:W-:Y:S01]  /*0480*/  IADD3 R12, P3, P2, R2, R12, R19 ;  /* 0x0000000c020c7210 */ /* 0x000fe20007a7e013 */
[----:B------:R-:W-:Y:S01]  /*0490*/  IMAD.SHL.U32 R21, R17, 0x40, RZ ;  /* 0x0000004011157824 */ /* 0x000fe200078e00ff */
[----:B------:R-:W-:Y:S02]  /*04a0*/  IADD3.X R19, R11, R14, RZ, P5, P4 ;  /* 0x0000000e0b137210 */ /* 0x000fe40002fe84ff */
[----:B------:R-:W-:-:S02]  /*04b0*/  LEA.HI.X R5, R4, UR7, R5, 0x2, P0 ;  /* 0x0000000704057c11 */ /* 0x000fc400080f1405 */
[----:B------:R-:W-:Y:S01]  /*04c0*/  IADD3 R30, P0, P1, R10, R15, R13 ;  /* 0x0000000f0a1e7210 */ /* 0x000fe2000791e00d */
[----:B------:R-:W-:-:S03]  /*04d0*/  IMAD.WIDE R18, R21, 0x4, R18 ;  /* 0x0000000415127825 */ /* 0x000fc600078e0212 */
[----:B------:R-:W-:Y:S02]  /*04e0*/  IADD3.X R31, R11, R5, RZ, P0, P1 ;  /* 0x000000050b1f7210 */ /* 0x000fe400007e24ff */
[----:B------:R-:W-:Y:S01]  /*04f0*/  IADD3 R4, P0, P1, R2, R15, R13 ;  /* 0x0000000f02047210 */ /* 0x000fe2000791e00d */
[----:B------:R1:W2:Y:S01]  /*0500*/  LDG.E.EL R24, desc[UR4][R18.64] ;  /* 0x0000000412187981 */ /* 0x0002a2000c2e1900 */
[----:B------:R-:W-:Y:S01]  /*0510*/  IADD3.X R13, R0, R14, RZ, P3, P2 ;  /* 0x0000000e000d7210 */ /* 0x000fe20001fe44ff */
[----:B------:R-:W-:Y:S01]  /*0520*/  IMAD.WIDE R22, R20, 0x4, R22 ;  /* 0x0000000414167825 */ /* 0x000fe200078e0216 */
[----:B------:R-:W-:-:S03]  /*0530*/  IADD3.X R5, R0, R5, RZ, P0, P1 ;  /* 0x0000000500057210 */ /* 0x000fc600007e24ff */
[C---:B------:R-:W-:Y:S02]  /*0540*/  IMAD.WIDE R12, R20.reuse, 0x4, R12 ;  /* 0x00000004140c7825 */ /* 0x040fe400078e020c */
[----:B------:R-:W3:Y:S01]  /*0550*/  LDG.E.EL R22, desc[UR4][R22.64] ;  /* 0x0000000416167981 */ /* 0x000ee2000c2e1900 */
[----:B-1----:R-:W1:Y:S01]  /*0560*/  LDC.64 R18, c[0x0][0x230] ;  /* 0x00008c00ff127b82 */ /* 0x002e620000000a00 */
[----:B------:R-:W-:-:S04]  /*0570*/  IMAD.WIDE R14, R20, 0x4, R4 ;  /* 0x00000004140e7825 */ /* 0x000fc800078e0204 */
[C---:B------:R-:W-:Y:S01]  /*0580*/  IMAD.WIDE R4, R25.reuse, 0x8, R8 ;  /* 0x0000000819047825 */ /* 0x040fe200078e0208 */
[----:B------:R-:W-:Y:S01]  /*0590*/  SHF.R.U32.HI R8, RZ, 0x1a, R7 ;  /* 0x0000001aff087819 */ /* 0x000fe20000011607 */
[----:B------:R-:W3:Y:S04]  /*05a0*/  LDG.E.EL R9, desc[UR4][R14.64] ;  /* 0x000000040e097981 */ /* 0x000ee8000c2e1900 */
[----:B------:R4:W5:Y:S01]  /*05b0*/  LDG.E.EL R23, desc[UR4][R12.64] ;  /* 0x000000040c177981 */ /* 0x000962000c2e1900 */
[----:B------:R-:W-:Y:S01]  /*05c0*/  LOP3.LUT R8, R8, 0x20, RZ, 0xc0, !PT ;  /* 0x0000002008087812 */ /* 0x000fe200078ec0ff */
[----:B----4-:R-:W-:Y:S01]  /*05d0*/  IMAD.WIDE R12, R25, 0x8, R26 ;  /* 0x00000008190c7825 */ /* 0x010fe200078e021a */
[----:B------:R-:W-:-:S04]  /*05e0*/  LEA R25, P0, R6, UR6, 0x2 ;  /* 0x0000000606197c11 */ /* 0x000fc8000f8010ff */
[----:B------:R-:W-:Y:S02]  /*05f0*/  LEA.HI.X R7, R6, UR7, R7, 0x2, P0 ;  /* 0x0000000706077c11 */ /* 0x000fe400080f1407 */
[----:B------:R-:W-:Y:S01]  /*0600*/  IADD3 R14, P0, P1, R10, R25, R8 ;  /* 0x000000190a0e7210 */ /* 0x000fe2000791e008 */
[----:B------:R-:W-:-:S03]  /*0610*/  IMAD.WIDE R28, R21, 0x4, R28 ;  /* 0x00000004151c7825 */ /* 0x000fc600078e021c */
[----:B------:R-:W-:Y:S01]  /*0620*/  IADD3.X R15, R11, R7, RZ, P0, P1 ;  /* 0x000000070b0f7210 */ /* 0x000fe200007e24ff */
[----:B------:R-:W-:Y:S02]  /*0630*/  IMAD.WIDE R30, R21, 0x4, R30 ;  /* 0x00000004151e7825 */ /* 0x000fe400078e021e */
[----:B------:R-:W4:Y:S02]  /*0640*/  LDG.E.EL R28, desc[UR4][R28.64] ;  /* 0x000000041c1c7981 */ /* 0x000f24000c2e1900 */
[----:B-1----:R-:W-:-:S04]  /*0650*/  IMAD.WIDE R18, R16, 0x4, R18 ;  /* 0x0000000410127825 */ /* 0x002fc800078e0212 */
[----:B------:R-:W-:Y:S01]  /*0660*/  IMAD.WIDE R14, R21, 0x4, R14 ;  /* 0x00000004150e7825 */ /* 0x000fe200078e020e */
[----:B------:R-:W-:Y:S01]  /*0670*/  IADD3 R6, P0, P1, R2, R25, R8 ;  /* 0x0000001902067210 */ /* 0x000fe2000791e008 */
[----:B------:R-:W2:Y:S04]  /*0680*/  LDG.E.EL.128 R16, desc[UR4][R18.64] ;  /* 0x0000000412107981 */ /* 0x000ea8000c2e1d00 */
[----:B------:R-:W4:Y:S04]  /*0690*/  LDG.E.EL R29, desc[UR4][R30.64] ;  /* 0x000000041e1d7981 */ /* 0x000f28000c2e1900 */
[----:B------:R-:W2:Y:S01]  /*06a0*/  LDG.E.EL R25, desc[UR4][R14.64] ;  /* 0x000000040e197981 */ /* 0x000ea2000c2e1900 */
[----:B------:R-:W-:-:S03]  /*06b0*/  IADD3.X R7, R0, R7, RZ, P0, P1 ;  /* 0x0000000700077210 */ /* 0x000fc600007e24ff */
[----:B------:R-:W5:Y:S01]  /*06c0*/  LDG.E.EL.128 R12, desc[UR4][R12.64] ;  /* 0x000000040c0c7981 */ /* 0x000f62000c2e1d00 */
[----:B------:R-:W-:-:S05]  /*06d0*/  IMAD.WIDE R6, R20, 0x4, R6 ;  /* 0x0000000414067825 */ /* 0x000fca00078e0206 */
[----:B------:R-:W5:Y:S04]  /*06e0*/  LDG.E.EL R26, desc[UR4][R6.64] ;  /* 0x00000004061a7981 */ /* 0x000f68000c2e1900 */
[----:B------:R-:W5:Y:S01]  /*06f0*/  LDG.E.EL.128 R4, desc[UR4][R4.64] ;  /* 0x0000000404047981 */ /* 0x000f62000c2e1d00 */
[----:B---3--:R-:W-:Y:S01]  /*0700*/  FADD R9, -R22, R9 ;  /* 0x0000000916097221 */ /* 0x008fe20000000100 */
[----:B----4-:R-:W-:-:S04]  /*0710*/  FADD R29, -R28, R29 ;  /* 0x0000001d1c1d7221 */ /* 0x010fc80000000100 */
[C---:B--2---:R-:W-:Y:S01]  /*0720*/  FFMA R8, R16.reuse, R29, R28 ;  /* 0x0000001d10087223 */ /* 0x044fe2000000001c */
[----:B------:R-:W-:Y:S01]  /*0730*/  FFMA R16, R16, R9, R22 ;  /* 0x0000000910107223 */ /* 0x000fe20000000016 */
[--C-:B-----5:R-:W-:Y:S02]  /*0740*/  SHF.R.U32.HI R29, RZ, 0x1a, R13.reuse ;  /* 0x0000001aff1d7819 */ /* 0x120fe4000001160d */
[C---:B------:R-:W-:Y:S02]  /*0750*/  LEA R28, P0, R12.reuse, UR6, 0x2 ;  /* 0x000000060c1c7c11 */ /* 0x040fe4000f8010ff */
[----:B------:R-:W-:Y:S02]  /*0760*/  LOP3.LUT R29, R29, 0x20, RZ, 0xc0, !PT ;  /* 0x000000201d1d7812 */ /* 0x000fe400078ec0ff */
[----:B------:R-:W-:Y:S02]  /*0770*/  LEA.HI.X R9, R12, UR7, R13, 0x2, P0 ;  /* 0x000000070c097c11 */ /* 0x000fe400080f140d */
[----:B------:R-:W-:-:S02]  /*0780*/  IADD3 R12, P0, P1, R10, R28, R29 ;  /* 0x0000001c0a0c7210 */ /* 0x000fc4000791e01d */
[----:B------:R-:W-:Y:S02]  /*0790*/  IADD3 R28, P2, P3, R2, R28, R29 ;  /* 0x0000001c021c7210 */ /* 0x000fe40007b5e01d */
[-C--:B------:R-:W-:Y:S02]  /*07a0*/  IADD3.X R13, R11, R9.reuse, RZ, P0, P1 ;  /* 0x000000090b0d7210 */ /* 0x080fe400007e24ff */
[----:B------:R-:W-:Y:S01]  /*07b0*/  IADD3.X R29, R0, R9, RZ, P2, P3 ;  /* 0x00000009001d7210 */ /* 0x000fe200017e64ff */
[----:B------:R-:W-:Y:S01]  /*07c0*/  FADD R9, -R24, R25 ;  /* 0x0000001918097221 */ /* 0x000fe20000000100 */
[----:B------:R-:W-:Y:S01]  /*07d0*/  FADD R26, -R23, R26 ;  /* 0x0000001a171a7221 */ /* 0x000fe20000000100 */
[----:B------:R-:W-:Y:S02]  /*07e0*/  SHF.R.U32.HI R25, RZ, 0x1a, R15 ;  /* 0x0000001aff197819 */ /* 0x000fe4000001160f */
[C---:B------:R-:W-:Y:S01]  /*07f0*/  FFMA R9, R17.reuse, R9, R24 ;  /* 0x0000000911097223 */ /* 0x040fe20000000018 */
[----:B------:R-:W-:Y:S01]  /*0800*/  SHF.R.U32.HI R22, RZ, 0x1a, R5 ;  /* 0x0000001aff167819 */ /* 0x000fe20000011605 */
[----:B------:R-:W-:Y:S01]  /*0810*/  FFMA R17, R17, R26, R23 ;  /* 0x0000001a11117223 */ /* 0x000fe20000000017 */
[----:B------:R-:W-:-:S02]  /*0820*/  LEA R24, P1, R4, UR6, 0x2 ;  /* 0x0000000604187c11 */ /* 0x000fc4000f8210ff */
[----:B------:R-:W-:Y:S02]  /*0830*/  LEA R23, P0, R14, UR6, 0x2 ;  /* 0x000000060e177c11 */ /* 0x000fe4000f8010ff */
[----:B------:R-:W-:Y:S02]  /*0840*/  LOP3.LUT R25, R25, 0x20, RZ, 0xc0, !PT ;  /* 0x0000002019197812 */ /* 0x000fe400078ec0ff */
[----:B------:R-:W-:Y:S02]  /*0850*/  LOP3.LUT R22, R22, 0x20, RZ, 0xc0, !PT ;  /* 0x0000002016167812 */ /* 0x000fe400078ec0ff */
[----:B------:R-:W-:Y:S02]  /*0860*/  LEA.HI.X R27, R4, UR7, R5, 0x2, P1 ;  /* 0x00000007041b7c11 */ /* 0x000fe400088f1405 */
[----:B------:R-:W-:Y:S02]  /*0870*/  LEA.HI.X R26, R14, UR7, R15, 0x2, P0 ;  /* 0x000000070e1a7c11 */ /* 0x000fe400080f140f */
[----:B------:R-:W-:-:S02]  /*0880*/  IADD3 R4, P2, P3, R10, R23, R25 ;  /* 0x000000170a047210 */ /* 0x000fc40007b5e019 */
[----:B------:R-:W-:Y:S02]  /*0890*/  IADD3 R14, P4, P5, R10, R24, R22 ;  /* 0x000000180a0e7210 */ /* 0x000fe40007d9e016 */
[C---:B------:R-:W-:Y:S02]  /*08a0*/  IADD3.X R5, R11.reuse, R26, RZ, P2, P3 ;  /* 0x0000001a0b057210 */ /* 0x040fe400017e64ff */
[----:B------:R-:W-:Y:S01]  /*08b0*/  IADD3.X R15, R11, R27, RZ, P4, P5 ;  /* 0x0000001b0b0f7210 */ /* 0x000fe200027ea4ff */
[----:B------:R-:W-:Y:S01]  /*08c0*/  IMAD.WIDE R4, R21, 0x4, R4 ;  /* 0x0000000415047825 */ /* 0x000fe200078e0204 */
[----:B------:R-:W-:-:S03]  /*08d0*/  IADD3 R22, P0, P1, R2, R24, R22 ;  /* 0x0000001802167210 */ /* 0x000fc6000791e016 */
[C---:B------:R-:W-:Y:S01]  /*08e0*/  IMAD.WIDE R14, R21.reuse, 0x4, R14 ;  /* 0x00000004150e7825 */ /* 0x040fe200078e020e */
[----:B------:R-:W-:Y:S01]  /*08f0*/  SHF.R.U32.HI R24, RZ, 0x1a, R7 ;  /* 0x0000001aff187819 */ /* 0x000fe20000011607 */
[----:B------:R-:W2:Y:S02]  /*0900*/  LDG.E.EL R4, desc[UR4][R4.64] ;  /* 0x0000000404047981 */ /* 0x000ea4000c2e1900 */
[----:B------:R-:W-:-:S04]  /*0910*/  IMAD.WIDE R12, R21, 0x4, R12 ;  /* 0x00000004150c7825 */ /* 0x000fc800078e020c */
[----:B------:R-:W-:Y:S02]  /*0920*/  IMAD.WIDE R28, R20, 0x4, R28 ;  /* 0x00000004141c7825 */ /* 0x000fe400078e021c */
[----:B------:R-:W3:Y:S04]  /*0930*/  LDG.E.EL R12, desc[UR4][R12.64] ;  /* 0x000000040c0c7981 */ /* 0x000ee8000c2e1900 */
[----:B------:R1:W3:Y:S04]  /*0940*/  LDG.E.EL R5, desc[UR4][R14.64] ;  /* 0x000000040e057981 */ /* 0x0002e8000c2e1900 */
[----:B------:R4:W5:Y:S01]  /*0950*/  LDG.E.EL R13, desc[UR4][R28.64] ;  /* 0x000000041c0d7981 */ /* 0x000962000c2e1900 */
[----:B-1----:R-:W-:-:S02]  /*0960*/  LOP3.LUT R15, R24, 0x20, RZ, 0xc0, !PT ;  /* 0x00000020180f7812 */ /* 0x002fc400078ec0ff */
[----:B------:R-:W-:-:S04]  /*0970*/  LEA R14, P2, R6, UR6, 0x2 ;  /* 0x00000006060e7c11 */ /* 0x000fc8000f8410ff */
[----:B------:R-:W-:Y:S02]  /*0980*/  LEA.HI.X R6, R6, UR7, R7, 0x2, P2 ;  /* 0x0000000706067c11 */ /* 0x000fe400090f1407 */
[----:B------:R-:W-:Y:S02]  /*0990*/  IADD3 R10, P4, P5, R10, R14, R15 ;  /* 0x0000000e0a0a7210 */ /* 0x000fe40007d9e00f */
[C---:B------:R-:W-:Y:S02]  /*09a0*/  IADD3 R24, P2, P3, R2.reuse, R23, R25 ;  /* 0x0000001702187210 */ /* 0x040fe40007b5e019 */
[----:B------:R-:W-:Y:S02]  /*09b0*/  IADD3.X R11, R11, R6, RZ, P4, P5 ;  /* 0x000000060b0b7210 */ /* 0x000fe400027ea4ff */
[----:B----4-:R-:W-:Y:S02]  /*09c0*/  IADD3 R28, P4, P5, R2, R14, R15 ;  /* 0x0000000e021c7210 */ /* 0x010fe40007d9e00f */
[----:B------:R-:W-:-:S02]  /*09d0*/  IADD3.X R25, R0, R26, RZ, P2, P3 ;  /* 0x0000001a00197210 */ /* 0x000fc400017e64ff */
[C---:B------:R-:W-:Y:S02]  /*09e0*/  IADD3.X R23, R0.reuse, R27, RZ, P0, P1 ;  /* 0x0000001b00177210 */ /* 0x040fe400007e24ff */
[----:B------:R-:W-:Y:S01]  /*09f0*/  IADD3.X R29, R0, R6, RZ, P4, P5 ;  /* 0x00000006001d7210 */ /* 0x000fe200027ea4ff */
[----:B------:R-:W-:Y:S02]  /*0a00*/  IMAD.WIDE R6, R21, 0x4, R10 ;  /* 0x0000000415067825 */ /* 0x000fe400078e020a */
[----:B------:R-:W1:Y:S02]  /*0a10*/  LDC.64 R10, c[0x0][0x238] ;  /* 0x00008e00ff0a7b82 */ /* 0x000e640000000a00 */
[C---:B------:R-:W-:Y:S02]  /*0a20*/  IMAD.WIDE R24, R20.reuse, 0x4, R24 ;  /* 0x0000000414187825 */ /* 0x040fe400078e0218 */
[----:B------:R-:W2:Y:S02]  /*0a30*/  LDG.E.EL R7, desc[UR4][R6.64] ;  /* 0x0000000406077981 */ /* 0x000ea4000c2e1900 */
[----:B------:R-:W-:-:S02]  /*0a40*/  IMAD.WIDE R22, R20, 0x4, R22 ;  /* 0x0000000414167825 */ /* 0x000fc400078e0216 */
[----:B------:R-:W4:Y:S02]  /*0a50*/  LDG.E.EL R24, desc[UR4][R24.64] ;  /* 0x0000000418187981 */ /* 0x000f24000c2e1900 */
[----:B------:R-:W-:Y:S02]  /*0a60*/  IMAD.WIDE R28, R20, 0x4, R28 ;  /* 0x00000004141c7825 */ /* 0x000fe400078e021c */
[----:B------:R-:W5:Y:S04]  /*0a70*/  LDG.E.EL R22, desc[UR4][R22.64] ;  /* 0x0000000416167981 */ /* 0x000f68000c2e1900 */
[----:B------:R-:W4:Y:S01]  /*0a80*/  LDG.E.EL R29, desc[UR4][R28.64] ;  /* 0x000000041c1d7981 */ /* 0x000f22000c2e1900 */
[----:B-1----:R-:W-:-:S04]  /*0a90*/  IMAD.WIDE R2, R3, 0x4, R10 ;  /* 0x0000000403027825 */ /* 0x002fc800078e020a */
[----:B---3--:R-:W-:-:S04]  /*0aa0*/  FADD R5, -R12, R5 ;  /* 0x000000050c057221 */ /* 0x008fc80000000100 */
[----:B------:R-:W-:Y:S01]  /*0ab0*/  FFMA R10, R18, R5, R12 ;  /* 0x00000005120a7223 */ /* 0x000fe2000000000c */
[----:B--2---:R-:W-:-:S04]  /*0ac0*/  FADD R11, -R4, R7 ;  /* 0x00000007040b7221 */ /* 0x004fc80000000100 */
[----:B------:R-:W-:Y:S01]  /*0ad0*/  FFMA R11, R19, R11, R4 ;  /* 0x0000000b130b7223 */ /* 0x000fe20000000004 */
[----:B-----5:R-:W-:Y:S01]  /*0ae0*/  FADD R0, -R13, R22 ;  /* 0x000000160d007221 */ /* 0x020fe20000000100 */
[----:B----4-:R-:W-:-:S03]  /*0af0*/  FADD R15, -R24, R29 ;  /* 0x0000001d180f7221 */ /* 0x010fc60000000100 */
[----:B------:R-:W-:Y:S01]  /*0b00*/  FFMA R18, R18, R0, R13 ;  /* 0x0000000012127223 */ /* 0x000fe2000000000d */
[----:B------:R-:W-:Y:S01]  /*0b10*/  FFMA R19, R19, R15, R24 ;  /* 0x0000000f13137223 */ /* 0x000fe20000000018 */
[----:B------:R-:W-:Y:S04]  /*0b20*/  STG.E.128 desc[UR4][R2.64], R8 ;  /* 0x0000000802007986 */ /* 0x000fe8000c101d04 */
[----:B------:R-:W-:Y:S01]  /*0b30*/  STG.E.128 desc[UR4][R2.64+0x800], R16 ;  /* 0x0008001002007986 */ /* 0x000fe2000c101d04 */
[----:B------:R-:W-:Y:S05]  /*0b40*/  EXIT ;  /* 0x000000000000794d */ /* 0x000fea0003800000 */
.L_x_0:
[----:B------:R-:W-:-:S00]  /*0b50*/  BRA `(.L_x_0) ;  /* 0xfffffffc00fc7947 */ /* 0x000fc0000383ffff */
[----:B------:R-:W-:-:S00]  /*0b60*/  NOP ;  /* 0x0000000000007918 */ /* 0x000fc00000000000 */
        /* <DEDUP_REMOVED lines=9> */
.L_x_1:


//--------------------- .nv.constant0.triton_poi_fused__unsafe_index_add_mul_sub_20 --------------------------
	.section	.nv.constant0.triton_poi_fused__unsafe_index_add_mul_sub_20,"a",@progbits
	.sectionflags	@""
	.align	4
.nv.constant0.triton_poi_fused__unsafe_index_add_mul_sub_20:
	.zero		580
